//
// Generated by NVIDIA NVVM Compiler
//
// Compiler Build ID: CL-36424714
// Cuda compilation tools, release 13.0, V13.0.88
// Based on NVVM 20.0.0
//

.version 9.0
.target sm_100
.address_size 64

	// .globl	_Z5daxpyidPKdPd

.visible .entry _Z5daxpyidPKdPd(
	.param .u32 _Z5daxpyidPKdPd_param_0,
	.param .f64 _Z5daxpyidPKdPd_param_1,
	.param .u64 .ptr .align 1 _Z5daxpyidPKdPd_param_2,
	.param .u64 .ptr .align 1 _Z5daxpyidPKdPd_param_3
)
{
	.reg .pred 	%p<2>;
	.reg .b32 	%r<6>;
	.reg .b64 	%rd<8>;
	.reg .b64 	%fd<5>;

	ld.param.u32 	%r2, [_Z5daxpyidPKdPd_param_0];
	ld.param.f64 	%fd1, [_Z5daxpyidPKdPd_param_1];
	ld.param.u64 	%rd1, [_Z5daxpyidPKdPd_param_2];
	ld.param.u64 	%rd2, [_Z5daxpyidPKdPd_param_3];
	mov.u32 	%r3, %ctaid.x;
	mov.u32 	%r4, %ntid.x;
	mov.u32 	%r5, %tid.x;
	mad.lo.s32 	%r1, %r3, %r4, %r5;
	setp.ge.s32 	%p1, %r1, %r2;
	@%p1 bra 	$L__BB0_2;
	cvta.to.global.u64 	%rd3, %rd1;
	cvta.to.global.u64 	%rd4, %rd2;
	mul.wide.s32 	%rd5, %r1, 8;
	add.s64 	%rd6, %rd3, %rd5;
	ld.global.f64 	%fd2, [%rd6];
	add.s64 	%rd7, %rd4, %rd5;
	ld.global.f64 	%fd3, [%rd7];
	fma.rn.f64 	%fd4, %fd1, %fd2, %fd3;
	st.global.f64 	[%rd7], %fd4;
$L__BB0_2:
	ret;

}


// ===== COMPILED SASS (sm_100) =====

	.target	sm_100

	.elftype	@"ET_EXEC"


//--------------------- .note.nv.tkinfo           --------------------------
	.section	.note.nv.tkinfo,"",@"SHT_NOTE"
	.sectionflags	@"SHF_NOTE_NV_TKINFO"
	.tkinfo
        /*0018*/ 	.word	0x00000002
        /*0030*/ 	.string	""
        /*0030*/ 	.string	"ptxas"
        /*0030*/ 	.string	"Cuda compilation tools, release 13.0, V13.0.88"
        /*0030*/ 	.string	"Build cuda_13.0.r13.0/compiler.36424714_0"
        /*0030*/ 	.string	"-arch sm_100 -m 64 "



//--------------------- .note.nv.cuinfo           --------------------------
	.section	.note.nv.cuinfo,"",@"SHT_NOTE"
	.sectionflags	@"SHF_NOTE_NV_CUINFO"
        /*0018*/ 	.short	0x0002
        /*001a*/ 	.short	0x0064
        /*001c*/ 	.short	0x0082
	.zero		2


//--------------------- .nv.info                  --------------------------
	.section	.nv.info,"",@"SHT_CUDA_INFO"
	.align	4


	//----- nvinfo : EIATTR_REGCOUNT
	.align		4
        /*0000*/ 	.byte	0x04, 0x2f
        /*0002*/ 	.short	(.L_1 - .L_0)
	.align		4
.L_0:
        /*0004*/ 	.word	index@(_Z5daxpyidPKdPd)
        /*0008*/ 	.word	0x0000000a


	//----- nvinfo : EIATTR_FRAME_SIZE
	.align		4
.L_1:
        /*000c*/ 	.byte	0x04, 0x11
        /*000e*/ 	.short	(.L_3 - .L_2)
	.align		4
.L_2:
        /*0010*/ 	.word	index@(_Z5daxpyidPKdPd)
        /*0014*/ 	.word	0x00000000


	//----- nvinfo : EIATTR_MIN_STACK_SIZE
	.align		4
.L_3:
        /*0018*/ 	.byte	0x04, 0x12
        /*001a*/ 	.short	(.L_5 - .L_4)
	.align		4
.L_4:
        /*001c*/ 	.word	index@(_Z5daxpyidPKdPd)
        /*0020*/ 	.word	0x00000000
.L_5:


//--------------------- .nv.compat                --------------------------
	.section	.nv.compat,"",@"SHT_CUDA_COMPAT_INFO"
	.align	4
        /*0000*/ 	.byte	0x02, 0x09, 0x00, 0x00, 0x02, 0x02, 0x01, 0x00, 0x02, 0x05, 0x05, 0x00, 0x03, 0x07, 0x01, 0x01
        /*0010*/ 	.byte	0x02, 0x03, 0x00, 0x00, 0x02, 0x06, 0x01, 0x00, 0x04, 0x0b, 0x08, 0x00, 0x01, 0x00, 0x00, 0x00
        /*0020*/ 	.byte	0x00, 0x00, 0x00, 0x00


//--------------------- .nv.info._Z5daxpyidPKdPd  --------------------------
	.section	.nv.info._Z5daxpyidPKdPd,"",@"SHT_CUDA_INFO"
	.sectionflags	@""
	.align	4


	//----- nvinfo : EIATTR_CUDA_API_VERSION
	.align		4
        /*0000*/ 	.byte	0x04, 0x37
        /*0002*/ 	.short	(.L_7 - .L_6)
.L_6:
        /*0004*/ 	.word	0x00000082


	//----- nvinfo : EIATTR_KPARAM_INFO
	.align		4
.L_7:
        /*0008*/ 	.byte	0x04, 0x17
        /*000a*/ 	.short	(.L_9 - .L_8)
.L_8:
        /*000c*/ 	.word	0x00000000
        /*0010*/ 	.short	0x0003
        /*0012*/ 	.short	0x0018
        /*0014*/ 	.byte	0x00, 0xf5, 0x21, 0x00


	//----- nvinfo : EIATTR_KPARAM_INFO
	.align		4
.L_9:
        /*0018*/ 	.byte	0x04, 0x17
        /*001a*/ 	.short	(.L_11 - .L_10)
.L_10:
        /*001c*/ 	.word	0x00000000
        /*0020*/ 	.short	0x0002
        /*0022*/ 	.short	0x0010
        /*0024*/ 	.byte	0x00, 0xf5, 0x21, 0x00


	//----- nvinfo : EIATTR_KPARAM_INFO
	.align		4
.L_11:
        /*0028*/ 	.byte	0x04, 0x17
        /*002a*/ 	.short	(.L_13 - .L_12)
.L_12:
        /*002c*/ 	.word	0x00000000
        /*0030*/ 	.short	0x0001
        /*0032*/ 	.short	0x0008
        /*0034*/ 	.byte	0x00, 0xf0, 0x21, 0x00


	//----- nvinfo : EIATTR_KPARAM_INFO
	.align		4
.L_13:
        /*0038*/ 	.byte	0x04, 0x17
        /*003a*/ 	.short	(.L_15 - .L_14)
.L_14:
        /*003c*/ 	.word	0x00000000
        /*0040*/ 	.short	0x0000
        /*0042*/ 	.short	0x0000
        /*0044*/ 	.byte	0x00, 0xf0, 0x11, 0x00


	//----- nvinfo : EIATTR_SPARSE_MMA_MASK
	.align		4
.L_15:
        /*0048*/ 	.byte	0x03, 0x50
        /*004a*/ 	.short	0x0000


	//----- nvinfo : EIATTR_MAXREG_COUNT
	.align		4
        /*004c*/ 	.byte	0x03, 0x1b
        /*004e*/ 	.short	0x00ff


	//----- nvinfo : EIATTR_MERCURY_ISA_VERSION
	.align		4
        /*0050*/ 	.byte	0x03, 0x5f
        /*0052*/ 	.short	0x0101


	//----- nvinfo : EIATTR_VRC_CTA_INIT_COUNT
	.align		4
        /*0054*/ 	.byte	0x02, 0x4a
	.zero		1
	.zero		1


	//----- nvinfo : EIATTR_EXIT_INSTR_OFFSETS
	.align		4
        /*0058*/ 	.byte	0x04, 0x1c
        /*005a*/ 	.short	(.L_17 - .L_16)


	//   ....[0]....
.L_16:
        /*005c*/ 	.word	0x00000070


	//   ....[1]....
        /*0060*/ 	.word	0x00000120


	//----- nvinfo : EIATTR_CBANK_PARAM_SIZE
	.align		4
.L_17:
        /*0064*/ 	.byte	0x03, 0x19
        /*0066*/ 	.short	0x0020


	//----- nvinfo : EIATTR_PARAM_CBANK
	.align		4
        /*0068*/ 	.byte	0x04, 0x0a
        /*006a*/ 	.short	(.L_19 - .L_18)
	.align		4
.L_18:
        /*006c*/ 	.word	index@(.nv.constant0._Z5daxpyidPKdPd)
        /*0070*/ 	.short	0x0380
        /*0072*/ 	.short	0x0020


	//----- nvinfo : EIATTR_SW_WAR
	.align		4
.L_19:
        /*0074*/ 	.byte	0x04, 0x36
        /*0076*/ 	.short	(.L_21 - .L_20)
.L_20:
        /*0078*/ 	.word	0x00000008
.L_21:


//--------------------- .nv.callgraph             --------------------------
	.section	.nv.callgraph,"",@"SHT_CUDA_CALLGRAPH"
	.align	4
	.sectionentsize	8
	.align		4
        /*0000*/ 	.word	0x00000000
	.align		4
        /*0004*/ 	.word	0xffffffff
	.align		4
        /*0008*/ 	.word	0x00000000
	.align		4
        /*000c*/ 	.word	0xfffffffe
	.align		4
        /*0010*/ 	.word	0x00000000
	.align		4
        /*0014*/ 	.word	0xfffffffd
	.align		4
        /*0018*/ 	.word	0x00000000
	.align		4
        /*001c*/ 	.word	0xfffffffc


//--------------------- .text._Z5daxpyidPKdPd     --------------------------
	.section	.text._Z5daxpyidPKdPd,"ax",@progbits
	.align	128
        .global         _Z5daxpyidPKdPd
        .type           _Z5daxpyidPKdPd,@function
        .size           _Z5daxpyidPKdPd,(.L_x_1 - _Z5daxpyidPKdPd)
        .other          _Z5daxpyidPKdPd,@"STO_CUDA_ENTRY STV_DEFAULT"
_Z5daxpyidPKdPd:
.text._Z5daxpyidPKdPd:
[----:B------:R-:W-:Y:S01]  /*0000*/  LDC R1, c[0x0][0x37c] ;  /* 0x0000df00ff017b82 */ /* 0x000fe20000000800 */
[----:B------:R-:W0:Y:S07]  /*0010*/  S2R R0, SR_TID.X ;  /* 0x0000000000007919 */ /* 0x000e2e0000002100 */
[----:B------:R-:W0:Y:S01]  /*0020*/  S2UR UR4, SR_CTAID.X ;  /* 0x00000000000479c3 */ /* 0x000e220000002500 */
[----:B------:R-:W1:Y:S07]  /*0030*/  LDCU UR5, c[0x0][0x380] ;  /* 0x00007000ff0577ac */ /* 0x000e6e0008000800 */
[----:B------:R-:W0:Y:S02]  /*0040*/  LDC R7, c[0x0][0x360] ;  /* 0x0000d800ff077b82 */ /* 0x000e240000000800 */
[----:B0-----:R-:W-:-:S05]  /*0050*/  IMAD R7, R7, UR4, R0 ;  /* 0x0000000407077c24 */ /* 0x001fca000f8e0200 */
[----:B-1----:R-:W-:-:S13]  /*0060*/  ISETP.GE.AND P0, PT, R7, UR5, PT ;  /* 0x0000000507007c0c */ /* 0x002fda000bf06270 */
[----:B------:R-:W-:Y:S05]  /*0070*/  @P0 EXIT ;  /* 0x000000000000094d */ /* 0x000fea0003800000 */
[----:B------:R-:W0:Y:S01]  /*0080*/  LDC.64 R2, c[0x0][0x390] ;  /* 0x0000e400ff027b82 */ /* 0x000e220000000a00 */
[----:B------:R-:W1:Y:S01]  /*0090*/  LDCU.64 UR4, c[0x0][0x358] ;  /* 0x00006b00ff0477ac */ /* 0x000e620008000a00 */
[----:B------:R-:W2:Y:S06]  /*00a0*/  LDCU.64 UR6, c[0x0][0x388] ;  /* 0x00007100ff0677ac */ /* 0x000eac0008000a00 */
[----:B------:R-:W3:Y:S01]  /*00b0*/  LDC.64 R4, c[0x0][0x398] ;  /* 0x0000e600ff047b82 */ /* 0x000ee20000000a00 */
[----:B0-----:R-:W-:-:S06]  /*00c0*/  IMAD.WIDE R2, R7, 0x8, R2 ;  /* 0x0000000807027825 */ /* 0x001fcc00078e0202 */
[----:B-1----:R-:W2:Y:S01]  /*00d0*/  LDG.E.64 R2, desc[UR4][R2.64] ;  /* 0x0000000402027981 */ /* 0x002ea2000c1e1b00 */
[----:B---3--:R-:W-:-:S05]  /*00e0*/  IMAD.WIDE R4, R7, 0x8, R4 ;  /* 0x0000000807047825 */ /* 0x008fca00078e0204 */
[----:B------:R-:W2:Y:S02]  /*00f0*/  LDG.E.64 R6, desc[UR4][R4.64] ;  /* 0x0000000404067981 */ /* 0x000ea4000c1e1b00 */
[----:B--2---:R-:W-:-:S07]  /*0100*/  DFMA R6, R2, UR6, R6 ;  /* 0x0000000602067c2b */ /* 0x004fce0008000006 */
[----:B------:R-:W-:Y:S01]  /*0110*/  STG.E.64 desc[UR4][R4.64], R6 ;  /* 0x0000000604007986 */ /* 0x000fe2000c101b04 */
[----:B------:R-:W-:Y:S05]  /*0120*/  EXIT ;  /* 0x000000000000794d */ /* 0x000fea0003800000 */
.L_x_0:
[----:B------:R-:W-:-:S00]  /*0130*/  BRA `(.L_x_0) ;  /* 0xfffffffc00fc7947 */ /* 0x000fc0000383ffff */
[----:B------:R-:W-:-:S00]  /*0140*/  NOP ;  /* 0x0000000000007918 */ /* 0x000fc00000000000 */
        /* <DEDUP_REMOVED lines=11> */
.L_x_1:


//--------------------- .nv.shared.reserved.0     --------------------------
	.section	.nv.shared.reserved.0,"aw",@nobits
	.weak		__nv_reservedSMEM_offset_0_alias
	.size		__nv_reservedSMEM_offset_0_alias, 0, 64
	.other		__nv_reservedSMEM_offset_0_alias,@"STO_CUDA_RESERVED_SHARED STV_DEFAULT"
__nv_reservedSMEM_offset_0_alias:
	.zero		0
	.zero		64


//--------------------- .nv.constant0._Z5daxpyidPKdPd --------------------------
	.section	.nv.constant0._Z5daxpyidPKdPd,"a",@progbits
	.sectionflags	@""
	.align	4
.nv.constant0._Z5daxpyidPKdPd:
	.zero		928


//--------------------- SYMBOLS --------------------------

	.type		.nv.reservedSmem.offset0,@object
	.size		.nv.reservedSmem.offset0,0x4
